//
// Generated by NVIDIA NVVM Compiler
//
// Compiler Build ID: CL-36424714
// Cuda compilation tools, release 13.0, V13.0.88
// Based on NVVM 20.0.0
//

.version 9.0
.target sm_100
.address_size 64

	// .globl	_Z22compute_shortest_pathsPiii

.visible .entry _Z22compute_shortest_pathsPiii(
	.param .u64 .ptr .align 1 _Z22compute_shortest_pathsPiii_param_0,
	.param .u32 _Z22compute_shortest_pathsPiii_param_1,
	.param .u32 _Z22compute_shortest_pathsPiii_param_2
)
{


	ret;

}


// ===== COMPILED SASS (sm_100) =====

	.target	sm_100

	.elftype	@"ET_EXEC"


//--------------------- .note.nv.tkinfo           --------------------------
	.section	.note.nv.tkinfo,"",@"SHT_NOTE"
	.sectionflags	@"SHF_NOTE_NV_TKINFO"
	.tkinfo
        /*0018*/ 	.word	0x00000002
        /*0030*/ 	.string	""
        /*0030*/ 	.string	"ptxas"
        /*0030*/ 	.string	"Cuda compilation tools, release 13.0, V13.0.88"
        /*0030*/ 	.string	"Build cuda_13.0.r13.0/compiler.36424714_0"
        /*0030*/ 	.string	"-arch sm_100 -m 64 "



//--------------------- .note.nv.cuinfo           --------------------------
	.section	.note.nv.cuinfo,"",@"SHT_NOTE"
	.sectionflags	@"SHF_NOTE_NV_CUINFO"
        /*0018*/ 	.short	0x0002
        /*001a*/ 	.short	0x0064
        /*001c*/ 	.short	0x0082
	.zero		2


//--------------------- .nv.info                  --------------------------
	.section	.nv.info,"",@"SHT_CUDA_INFO"
	.align	4


	//----- nvinfo : EIATTR_REGCOUNT
	.align		4
        /*0000*/ 	.byte	0x04, 0x2f
        /*0002*/ 	.short	(.L_1 - .L_0)
	.align		4
.L_0:
        /*0004*/ 	.word	index@(_Z22compute_shortest_pathsPiii)
        /*0008*/ 	.word	0x00000004


	//----- nvinfo : EIATTR_FRAME_SIZE
	.align		4
.L_1:
        /*000c*/ 	.byte	0x04, 0x11
        /*000e*/ 	.short	(.L_3 - .L_2)
	.align		4
.L_2:
        /*0010*/ 	.word	index@(_Z22compute_shortest_pathsPiii)
        /*0014*/ 	.word	0x00000000


	//----- nvinfo : EIATTR_MIN_STACK_SIZE
	.align		4
.L_3:
        /*0018*/ 	.byte	0x04, 0x12
        /*001a*/ 	.short	(.L_5 - .L_4)
	.align		4
.L_4:
        /*001c*/ 	.word	index@(_Z22compute_shortest_pathsPiii)
        /*0020*/ 	.word	0x00000000
.L_5:


//--------------------- .nv.compat                --------------------------
	.section	.nv.compat,"",@"SHT_CUDA_COMPAT_INFO"
	.align	4
        /*0000*/ 	.byte	0x02, 0x09, 0x00, 0x00, 0x02, 0x02, 0x01, 0x00, 0x02, 0x05, 0x05, 0x00, 0x03, 0x07, 0x01, 0x01
        /*0010*/ 	.byte	0x02, 0x03, 0x00, 0x00, 0x02, 0x06, 0x01, 0x00, 0x04, 0x0b, 0x08, 0x00, 0x09, 0x00, 0x00, 0x00
        /*0020*/ 	.byte	0x00, 0x00, 0x00, 0x00


//--------------------- .nv.info._Z22compute_shortest_pathsPiii --------------------------
	.section	.nv.info._Z22compute_shortest_pathsPiii,"",@"SHT_CUDA_INFO"
	.sectionflags	@""
	.align	4


	//----- nvinfo : EIATTR_CUDA_API_VERSION
	.align		4
        /*0000*/ 	.byte	0x04, 0x37
        /*0002*/ 	.short	(.L_7 - .L_6)
.L_6:
        /*0004*/ 	.word	0x00000082


	//----- nvinfo : EIATTR_KPARAM_INFO
	.align		4
.L_7:
        /*0008*/ 	.byte	0x04, 0x17
        /*000a*/ 	.short	(.L_9 - .L_8)
.L_8:
        /*000c*/ 	.word	0x00000000
        /*0010*/ 	.short	0x0002
        /*0012*/ 	.short	0x000c
        /*0014*/ 	.byte	0x00, 0xf0, 0x11, 0x00


	//----- nvinfo : EIATTR_KPARAM_INFO
	.align		4
.L_9:
        /*0018*/ 	.byte	0x04, 0x17
        /*001a*/ 	.short	(.L_11 - .L_10)
.L_10:
        /*001c*/ 	.word	0x00000000
        /*0020*/ 	.short	0x0001
        /*0022*/ 	.short	0x0008
        /*0024*/ 	.byte	0x00, 0xf0, 0x11, 0x00


	//----- nvinfo : EIATTR_KPARAM_INFO
	.align		4
.L_11:
        /*0028*/ 	.byte	0x04, 0x17
        /*002a*/ 	.short	(.L_13 - .L_12)
.L_12:
        /*002c*/ 	.word	0x00000000
        /*0030*/ 	.short	0x0000
        /*0032*/ 	.short	0x0000
        /*0034*/ 	.byte	0x00, 0xf5, 0x21, 0x00


	//----- nvinfo : EIATTR_SPARSE_MMA_MASK
	.align		4
.L_13:
        /*0038*/ 	.byte	0x03, 0x50
        /*003a*/ 	.short	0x0000


	//----- nvinfo : EIATTR_MAXREG_COUNT
	.align		4
        /*003c*/ 	.byte	0x03, 0x1b
        /*003e*/ 	.short	0x00ff


	//----- nvinfo : EIATTR_MERCURY_ISA_VERSION
	.align		4
        /*0040*/ 	.byte	0x03, 0x5f
        /*0042*/ 	.short	0x0101


	//----- nvinfo : EIATTR_VRC_CTA_INIT_COUNT
	.align		4
        /*0044*/ 	.byte	0x02, 0x4a
	.zero		1
	.zero		1


	//----- nvinfo : EIATTR_EXIT_INSTR_OFFSETS
	.align		4
        /*0048*/ 	.byte	0x04, 0x1c
        /*004a*/ 	.short	(.L_15 - .L_14)


	//   ....[0]....
.L_14:
        /*004c*/ 	.word	0x00000010


	//----- nvinfo : EIATTR_CBANK_PARAM_SIZE
	.align		4
.L_15:
        /*0050*/ 	.byte	0x03, 0x19
        /*0052*/ 	.short	0x0010


	//----- nvinfo : EIATTR_PARAM_CBANK
	.align		4
        /*0054*/ 	.byte	0x04, 0x0a
        /*0056*/ 	.short	(.L_17 - .L_16)
	.align		4
.L_16:
        /*0058*/ 	.word	index@(.nv.constant0._Z22compute_shortest_pathsPiii)
        /*005c*/ 	.short	0x0380
        /*005e*/ 	.short	0x0010


	//----- nvinfo : EIATTR_SW_WAR
	.align		4
.L_17:
        /*0060*/ 	.byte	0x04, 0x36
        /*0062*/ 	.short	(.L_19 - .L_18)
.L_18:
        /*0064*/ 	.word	0x00000008
.L_19:


//--------------------- .nv.callgraph             --------------------------
	.section	.nv.callgraph,"",@"SHT_CUDA_CALLGRAPH"
	.align	4
	.sectionentsize	8
	.align		4
        /*0000*/ 	.word	0x00000000
	.align		4
        /*0004*/ 	.word	0xffffffff
	.align		4
        /*0008*/ 	.word	0x00000000
	.align		4
        /*000c*/ 	.word	0xfffffffe
	.align		4
        /*0010*/ 	.word	0x00000000
	.align		4
        /*0014*/ 	.word	0xfffffffd
	.align		4
        /*0018*/ 	.word	0x00000000
	.align		4
        /*001c*/ 	.word	0xfffffffc


//--------------------- .text._Z22compute_shortest_pathsPiii --------------------------
	.section	.text._Z22compute_shortest_pathsPiii,"ax",@progbits
	.align	128
        .global         _Z22compute_shortest_pathsPiii
        .type           _Z22compute_shortest_pathsPiii,@function
        .size           _Z22compute_shortest_pathsPiii,(.L_x_1 - _Z22compute_shortest_pathsPiii)
        .other          _Z22compute_shortest_pathsPiii,@"STO_CUDA_ENTRY STV_DEFAULT"
_Z22compute_shortest_pathsPiii:
.text._Z22compute_shortest_pathsPiii:
[----:B------:R-:W-:Y:S01]  /*0000*/  LDC R1, c[0x0][0x37c] ;  /* 0x0000df00ff017b82 */ /* 0x000fe20000000800 */
[----:B------:R-:W-:Y:S05]  /*0010*/  EXIT ;  /* 0x000000000000794d */ /* 0x000fea0003800000 */
.L_x_0:
[----:B------:R-:W-:-:S00]  /*0020*/  BRA `(.L_x_0) ;  /* 0xfffffffc00fc7947 */ /* 0x000fc0000383ffff */
[----:B------:R-:W-:-:S00]  /*0030*/  NOP ;  /* 0x0000000000007918 */ /* 0x000fc00000000000 */
        /* <DEDUP_REMOVED lines=12> */
.L_x_1:


//--------------------- .nv.shared.reserved.0     --------------------------
	.section	.nv.shared.reserved.0,"aw",@nobits
	.weak		__nv_reservedSMEM_offset_0_alias
	.size		__nv_reservedSMEM_offset_0_alias, 0, 64
	.other		__nv_reservedSMEM_offset_0_alias,@"STO_CUDA_RESERVED_SHARED STV_DEFAULT"
__nv_reservedSMEM_offset_0_alias:
	.zero		0
	.zero		64


//--------------------- .nv.constant0._Z22compute_shortest_pathsPiii --------------------------
	.section	.nv.constant0._Z22compute_shortest_pathsPiii,"a",@progbits
	.sectionflags	@""
	.align	4
.nv.constant0._Z22compute_shortest_pathsPiii:
	.zero		912


//--------------------- SYMBOLS --------------------------

	.type		.nv.reservedSmem.offset0,@object
	.size		.nv.reservedSmem.offset0,0x4
